//
// Generated by NVIDIA NVVM Compiler
//
// Compiler Build ID: CL-36424714
// Cuda compilation tools, release 13.0, V13.0.88
// Based on NVVM 20.0.0
//

.version 9.0
.target sm_100
.address_size 64

	// .globl	_Z13ricciFlowStepP6float2if
.global .align 4 .b8 precalc_xorwow_matrix[102400];
.global .align 4 .b8 precalc_xorwow_offset_matrix[102400];
.global .align 4 .b8 mrg32k3aM1[2304];
.global .align 4 .b8 mrg32k3aM2[2304];
.global .align 4 .b8 mrg32k3aM1SubSeq[2016];
.global .align 4 .b8 mrg32k3aM2SubSeq[2016];
.global .align 4 .b8 mrg32k3aM1Seq[2304];
.global .align 4 .b8 mrg32k3aM2Seq[2304];
.const .align 8 .b8 __cr_lgamma_table[72];
.global .align 1 .b8 _ZN34_INTERNAL_218012e9_4_k_cu_412b96e64cuda3std3__45__cpo5beginE[1];
.global .align 1 .b8 _ZN34_INTERNAL_218012e9_4_k_cu_412b96e64cuda3std3__45__cpo3endE[1];
.global .align 1 .b8 _ZN34_INTERNAL_218012e9_4_k_cu_412b96e64cuda3std3__45__cpo6cbeginE[1];
.global .align 1 .b8 _ZN34_INTERNAL_218012e9_4_k_cu_412b96e64cuda3std3__45__cpo4cendE[1];
.global .align 1 .b8 _ZN34_INTERNAL_218012e9_4_k_cu_412b96e64cuda3std3__45__cpo6rbeginE[1];
.global .align 1 .b8 _ZN34_INTERNAL_218012e9_4_k_cu_412b96e64cuda3std3__45__cpo4rendE[1];
.global .align 1 .b8 _ZN34_INTERNAL_218012e9_4_k_cu_412b96e64cuda3std3__45__cpo7crbeginE[1];
.global .align 1 .b8 _ZN34_INTERNAL_218012e9_4_k_cu_412b96e64cuda3std3__45__cpo5crendE[1];
.global .align 1 .b8 _ZN34_INTERNAL_218012e9_4_k_cu_412b96e64cuda3std3__436_GLOBAL__N__218012e9_4_k_cu_412b96e66ignoreE[1];
.global .align 1 .b8 _ZN34_INTERNAL_218012e9_4_k_cu_412b96e64cuda3std3__419piecewise_constructE[1];
.global .align 1 .b8 _ZN34_INTERNAL_218012e9_4_k_cu_412b96e64cuda3std3__48in_placeE[1];
.global .align 1 .b8 _ZN34_INTERNAL_218012e9_4_k_cu_412b96e64cuda3std3__420unreachable_sentinelE[1];
.global .align 1 .b8 _ZN34_INTERNAL_218012e9_4_k_cu_412b96e64cuda3std3__47nulloptE[1];
.global .align 1 .b8 _ZN34_INTERNAL_218012e9_4_k_cu_412b96e64cuda3std3__48unexpectE[1];
.global .align 1 .b8 _ZN34_INTERNAL_218012e9_4_k_cu_412b96e64cuda3std6ranges3__45__cpo4swapE[1];
.global .align 1 .b8 _ZN34_INTERNAL_218012e9_4_k_cu_412b96e64cuda3std6ranges3__45__cpo9iter_moveE[1];
.global .align 1 .b8 _ZN34_INTERNAL_218012e9_4_k_cu_412b96e64cuda3std6ranges3__45__cpo5beginE[1];
.global .align 1 .b8 _ZN34_INTERNAL_218012e9_4_k_cu_412b96e64cuda3std6ranges3__45__cpo3endE[1];
.global .align 1 .b8 _ZN34_INTERNAL_218012e9_4_k_cu_412b96e64cuda3std6ranges3__45__cpo6cbeginE[1];
.global .align 1 .b8 _ZN34_INTERNAL_218012e9_4_k_cu_412b96e64cuda3std6ranges3__45__cpo4cendE[1];
.global .align 1 .b8 _ZN34_INTERNAL_218012e9_4_k_cu_412b96e64cuda3std6ranges3__45__cpo7advanceE[1];
.global .align 1 .b8 _ZN34_INTERNAL_218012e9_4_k_cu_412b96e64cuda3std6ranges3__45__cpo9iter_swapE[1];
.global .align 1 .b8 _ZN34_INTERNAL_218012e9_4_k_cu_412b96e64cuda3std6ranges3__45__cpo4nextE[1];
.global .align 1 .b8 _ZN34_INTERNAL_218012e9_4_k_cu_412b96e64cuda3std6ranges3__45__cpo4prevE[1];
.global .align 1 .b8 _ZN34_INTERNAL_218012e9_4_k_cu_412b96e64cuda3std6ranges3__45__cpo4dataE[1];
.global .align 1 .b8 _ZN34_INTERNAL_218012e9_4_k_cu_412b96e64cuda3std6ranges3__45__cpo5cdataE[1];
.global .align 1 .b8 _ZN34_INTERNAL_218012e9_4_k_cu_412b96e64cuda3std6ranges3__45__cpo4sizeE[1];
.global .align 1 .b8 _ZN34_INTERNAL_218012e9_4_k_cu_412b96e64cuda3std6ranges3__45__cpo5ssizeE[1];
.global .align 1 .b8 _ZN34_INTERNAL_218012e9_4_k_cu_412b96e64cuda3std6ranges3__45__cpo8distanceE[1];
.global .align 1 .b8 _ZN34_INTERNAL_218012e9_4_k_cu_412b96e66thrust24THRUST_300001_SM_1000_NS8cuda_cub3parE[1];
.global .align 1 .b8 _ZN34_INTERNAL_218012e9_4_k_cu_412b96e66thrust24THRUST_300001_SM_1000_NS8cuda_cub10par_nosyncE[1];
.global .align 1 .b8 _ZN34_INTERNAL_218012e9_4_k_cu_412b96e66thrust24THRUST_300001_SM_1000_NS6system6detail10sequential3seqE[1];
.global .align 1 .b8 _ZN34_INTERNAL_218012e9_4_k_cu_412b96e66thrust24THRUST_300001_SM_1000_NS12placeholders2_1E[1];
.global .align 1 .b8 _ZN34_INTERNAL_218012e9_4_k_cu_412b96e66thrust24THRUST_300001_SM_1000_NS12placeholders2_2E[1];
.global .align 1 .b8 _ZN34_INTERNAL_218012e9_4_k_cu_412b96e66thrust24THRUST_300001_SM_1000_NS12placeholders2_3E[1];
.global .align 1 .b8 _ZN34_INTERNAL_218012e9_4_k_cu_412b96e66thrust24THRUST_300001_SM_1000_NS12placeholders2_4E[1];
.global .align 1 .b8 _ZN34_INTERNAL_218012e9_4_k_cu_412b96e66thrust24THRUST_300001_SM_1000_NS12placeholders2_5E[1];
.global .align 1 .b8 _ZN34_INTERNAL_218012e9_4_k_cu_412b96e66thrust24THRUST_300001_SM_1000_NS12placeholders2_6E[1];
.global .align 1 .b8 _ZN34_INTERNAL_218012e9_4_k_cu_412b96e66thrust24THRUST_300001_SM_1000_NS12placeholders2_7E[1];
.global .align 1 .b8 _ZN34_INTERNAL_218012e9_4_k_cu_412b96e66thrust24THRUST_300001_SM_1000_NS12placeholders2_8E[1];
.global .align 1 .b8 _ZN34_INTERNAL_218012e9_4_k_cu_412b96e66thrust24THRUST_300001_SM_1000_NS12placeholders2_9E[1];
.global .align 1 .b8 _ZN34_INTERNAL_218012e9_4_k_cu_412b96e66thrust24THRUST_300001_SM_1000_NS12placeholders3_10E[1];
.global .align 1 .b8 _ZN34_INTERNAL_218012e9_4_k_cu_412b96e66thrust24THRUST_300001_SM_1000_NS3seqE[1];

.visible .entry _Z13ricciFlowStepP6float2if(
	.param .u64 .ptr .align 1 _Z13ricciFlowStepP6float2if_param_0,
	.param .u32 _Z13ricciFlowStepP6float2if_param_1,
	.param .f32 _Z13ricciFlowStepP6float2if_param_2
)
{
	.reg .pred 	%p<3>;
	.reg .b32 	%r<14>;
	.reg .b32 	%f<11>;
	.reg .b64 	%rd<5>;

	ld.param.u64 	%rd1, [_Z13ricciFlowStepP6float2if_param_0];
	ld.param.u32 	%r4, [_Z13ricciFlowStepP6float2if_param_1];
	ld.param.f32 	%f1, [_Z13ricciFlowStepP6float2if_param_2];
	mov.u32 	%r5, %ctaid.x;
	mov.u32 	%r6, %ntid.x;
	mov.u32 	%r7, %tid.x;
	mad.lo.s32 	%r1, %r5, %r6, %r7;
	mov.u32 	%r8, %ctaid.y;
	mov.u32 	%r9, %ntid.y;
	mov.u32 	%r10, %tid.y;
	mad.lo.s32 	%r11, %r8, %r9, %r10;
	max.s32 	%r12, %r1, %r11;
	setp.ge.s32 	%p1, %r12, %r4;
	@%p1 bra 	$L__BB0_2;
	cvta.to.global.u64 	%rd2, %rd1;
	mad.lo.s32 	%r13, %r4, %r1, %r11;
	mul.wide.s32 	%rd3, %r13, 8;
	add.s64 	%rd4, %rd2, %rd3;
	ld.global.v2.f32 	{%f2, %f3}, [%rd4];
	setp.eq.s32 	%p2, %r1, %r11;
	selp.f32 	%f4, 0f3F800000, 0f00000000, %p2;
	mul.f32 	%f5, %f1, 0f3DCCCCCD;
	sub.f32 	%f6, %f2, %f4;
	mul.f32 	%f7, %f5, %f6;
	sub.f32 	%f8, %f2, %f7;
	mul.f32 	%f9, %f5, %f3;
	sub.f32 	%f10, %f3, %f9;
	st.global.v2.f32 	[%rd4], {%f8, %f10};
$L__BB0_2:
	ret;

}
	// .globl	_Z16computeCoherencePK6float2S1_iPf
.visible .entry _Z16computeCoherencePK6float2S1_iPf(
	.param .u64 .ptr .align 1 _Z16computeCoherencePK6float2S1_iPf_param_0,
	.param .u64 .ptr .align 1 _Z16computeCoherencePK6float2S1_iPf_param_1,
	.param .u32 _Z16computeCoherencePK6float2S1_iPf_param_2,
	.param .u64 .ptr .align 1 _Z16computeCoherencePK6float2S1_iPf_param_3
)
{
	.reg .pred 	%p<2>;
	.reg .b32 	%r<7>;
	.reg .b32 	%f<13>;
	.reg .b64 	%rd<11>;

	ld.param.u64 	%rd1, [_Z16computeCoherencePK6float2S1_iPf_param_0];
	ld.param.u64 	%rd2, [_Z16computeCoherencePK6float2S1_iPf_param_1];
	ld.param.u32 	%r2, [_Z16computeCoherencePK6float2S1_iPf_param_2];
	ld.param.u64 	%rd3, [_Z16computeCoherencePK6float2S1_iPf_param_3];
	mov.u32 	%r3, %ctaid.x;
	mov.u32 	%r4, %ntid.x;
	mov.u32 	%r5, %tid.x;
	mad.lo.s32 	%r1, %r3, %r4, %r5;
	setp.ge.s32 	%p1, %r1, %r2;
	@%p1 bra 	$L__BB1_2;
	cvta.to.global.u64 	%rd4, %rd1;
	cvta.to.global.u64 	%rd5, %rd2;
	cvta.to.global.u64 	%rd6, %rd3;
	mul.wide.s32 	%rd7, %r1, 8;
	add.s64 	%rd8, %rd4, %rd7;
	ld.global.v2.f32 	{%f1, %f2}, [%rd8];
	mul.f32 	%f3, %f2, %f2;
	fma.rn.f32 	%f4, %f1, %f1, %f3;
	mad.lo.s32 	%r6, %r2, %r1, %r1;
	mul.wide.s32 	%rd9, %r6, 8;
	add.s64 	%rd10, %rd5, %rd9;
	ld.global.v2.f32 	{%f5, %f6}, [%rd10];
	add.f32 	%f7, %f5, 0fBF800000;
	mul.f32 	%f8, %f6, %f6;
	fma.rn.f32 	%f9, %f7, %f7, %f8;
	sqrt.rn.f32 	%f10, %f9;
	mul.f32 	%f11, %f4, %f10;
	atom.global.add.f32 	%f12, [%rd6], %f11;
$L__BB1_2:
	ret;

}
	// .globl	_ZN3cub18CUB_300001_SM_10006detail11EmptyKernelIvEEvv
.visible .entry _ZN3cub18CUB_300001_SM_10006detail11EmptyKernelIvEEvv()
{


	ret;

}


// ===== COMPILED SASS (sm_100) =====

	.target	sm_100

	.elftype	@"ET_EXEC"


//--------------------- .note.nv.tkinfo           --------------------------
	.section	.note.nv.tkinfo,"",@"SHT_NOTE"
	.sectionflags	@"SHF_NOTE_NV_TKINFO"
	.tkinfo
        /*0018*/ 	.word	0x00000002
        /*0030*/ 	.string	""
        /*0030*/ 	.string	"ptxas"
        /*0030*/ 	.string	"Cuda compilation tools, release 13.0, V13.0.88"
        /*0030*/ 	.string	"Build cuda_13.0.r13.0/compiler.36424714_0"
        /*0030*/ 	.string	"-arch sm_100 -m 64 "



//--------------------- .note.nv.cuinfo           --------------------------
	.section	.note.nv.cuinfo,"",@"SHT_NOTE"
	.sectionflags	@"SHF_NOTE_NV_CUINFO"
        /*0018*/ 	.short	0x0002
        /*001a*/ 	.short	0x0064
        /*001c*/ 	.short	0x0082
	.zero		2


//--------------------- .nv.info                  --------------------------
	.section	.nv.info,"",@"SHT_CUDA_INFO"
	.align	4


	//----- nvinfo : EIATTR_REGCOUNT
	.align		4
        /*0000*/ 	.byte	0x04, 0x2f
        /*0002*/ 	.short	(.L_53 - .L_52)
	.align		4
.L_52:
        /*0004*/ 	.word	index@(_Z13ricciFlowStepP6float2if)
        /*0008*/ 	.word	0x0000000c


	//----- nvinfo : EIATTR_FRAME_SIZE
	.align		4
.L_53:
        /*000c*/ 	.byte	0x04, 0x11
        /*000e*/ 	.short	(.L_55 - .L_54)
	.align		4
.L_54:
        /*0010*/ 	.word	index@(_Z13ricciFlowStepP6float2if)
        /*0014*/ 	.word	0x00000000


	//----- nvinfo : EIATTR_REGCOUNT
	.align		4
.L_55:
        /*0018*/ 	.byte	0x04, 0x2f
        /*001a*/ 	.short	(.L_57 - .L_56)
	.align		4
.L_56:
        /*001c*/ 	.word	index@(_Z16computeCoherencePK6float2S1_iPf)
        /*0020*/ 	.word	0x0000000c


	//----- nvinfo : EIATTR_FRAME_SIZE
	.align		4
.L_57:
        /*0024*/ 	.byte	0x04, 0x11
        /*0026*/ 	.short	(.L_59 - .L_58)
	.align		4
.L_58:
        /*0028*/ 	.word	index@($__internal_0_$__cuda_sm20_sqrt_rn_f32_slowpath)
        /*002c*/ 	.word	0x00000000


	//----- nvinfo : EIATTR_FRAME_SIZE
	.align		4
.L_59:
        /*0030*/ 	.byte	0x04, 0x11
        /*0032*/ 	.short	(.L_61 - .L_60)
	.align		4
.L_60:
        /*0034*/ 	.word	index@(_Z16computeCoherencePK6float2S1_iPf)
        /*0038*/ 	.word	0x00000000


	//----- nvinfo : EIATTR_REGCOUNT
	.align		4
.L_61:
        /*003c*/ 	.byte	0x04, 0x2f
        /*003e*/ 	.short	(.L_63 - .L_62)
	.align		4
.L_62:
        /*0040*/ 	.word	index@(_ZN3cub18CUB_300001_SM_10006detail11EmptyKernelIvEEvv)
        /*0044*/ 	.word	0x00000004


	//----- nvinfo : EIATTR_FRAME_SIZE
	.align		4
.L_63:
        /*0048*/ 	.byte	0x04, 0x11
        /*004a*/ 	.short	(.L_65 - .L_64)
	.align		4
.L_64:
        /*004c*/ 	.word	index@(_ZN3cub18CUB_300001_SM_10006detail11EmptyKernelIvEEvv)
        /*0050*/ 	.word	0x00000000


	//----- nvinfo : EIATTR_MIN_STACK_SIZE
	.align		4
.L_65:
        /*0054*/ 	.byte	0x04, 0x12
        /*0056*/ 	.short	(.L_67 - .L_66)
	.align		4
.L_66:
        /*0058*/ 	.word	index@(_ZN3cub18CUB_300001_SM_10006detail11EmptyKernelIvEEvv)
        /*005c*/ 	.word	0x00000000


	//----- nvinfo : EIATTR_MIN_STACK_SIZE
	.align		4
.L_67:
        /*0060*/ 	.byte	0x04, 0x12
        /*0062*/ 	.short	(.L_69 - .L_68)
	.align		4
.L_68:
        /*0064*/ 	.word	index@(_Z16computeCoherencePK6float2S1_iPf)
        /*0068*/ 	.word	0x00000000


	//----- nvinfo : EIATTR_MIN_STACK_SIZE
	.align		4
.L_69:
        /*006c*/ 	.byte	0x04, 0x12
        /*006e*/ 	.short	(.L_71 - .L_70)
	.align		4
.L_70:
        /*0070*/ 	.word	index@(_Z13ricciFlowStepP6float2if)
        /*0074*/ 	.word	0x00000000
.L_71:


//--------------------- .nv.compat                --------------------------
	.section	.nv.compat,"",@"SHT_CUDA_COMPAT_INFO"
	.align	4
        /*0000*/ 	.byte	0x02, 0x09, 0x00, 0x00, 0x02, 0x02, 0x01, 0x00, 0x02, 0x05, 0x05, 0x00, 0x03, 0x07, 0x01, 0x01
        /*0010*/ 	.byte	0x02, 0x03, 0x00, 0x00, 0x02, 0x06, 0x01, 0x00, 0x04, 0x0b, 0x08, 0x00, 0x01, 0x00, 0x00, 0x00
        /*0020*/ 	.byte	0x00, 0x00, 0x00, 0x00


//--------------------- .nv.info._ZN3cub18CUB_300001_SM_10006detail11EmptyKernelIvEEvv --------------------------
	.section	.nv.info._ZN3cub18CUB_300001_SM_10006detail11EmptyKernelIvEEvv,"",@"SHT_CUDA_INFO"
	.sectionflags	@""
	.align	4


	//----- nvinfo : EIATTR_CUDA_API_VERSION
	.align		4
        /*0000*/ 	.byte	0x04, 0x37
        /*0002*/ 	.short	(.L_73 - .L_72)
.L_72:
        /*0004*/ 	.word	0x00000082


	//----- nvinfo : EIATTR_SPARSE_MMA_MASK
	.align		4
.L_73:
        /*0008*/ 	.byte	0x03, 0x50
        /*000a*/ 	.short	0x0000


	//----- nvinfo : EIATTR_MAXREG_COUNT
	.align		4
        /*000c*/ 	.byte	0x03, 0x1b
        /*000e*/ 	.short	0x00ff


	//----- nvinfo : EIATTR_MERCURY_ISA_VERSION
	.align		4
        /*0010*/ 	.byte	0x03, 0x5f
        /*0012*/ 	.short	0x0101


	//----- nvinfo : EIATTR_VRC_CTA_INIT_COUNT
	.align		4
        /*0014*/ 	.byte	0x02, 0x4a
	.zero		1
	.zero		1


	//----- nvinfo : EIATTR_EXIT_INSTR_OFFSETS
	.align		4
        /*0018*/ 	.byte	0x04, 0x1c
        /*001a*/ 	.short	(.L_75 - .L_74)


	//   ....[0]....
.L_74:
        /*001c*/ 	.word	0x00000010


	//----- nvinfo : EIATTR_SW_WAR
	.align		4
.L_75:
        /*0020*/ 	.byte	0x04, 0x36
        /*0022*/ 	.short	(.L_77 - .L_76)
.L_76:
        /*0024*/ 	.word	0x00000008
.L_77:


//--------------------- .nv.info._Z16computeCoherencePK6float2S1_iPf --------------------------
	.section	.nv.info._Z16computeCoherencePK6float2S1_iPf,"",@"SHT_CUDA_INFO"
	.sectionflags	@""
	.align	4


	//----- nvinfo : EIATTR_CUDA_API_VERSION
	.align		4
        /*0000*/ 	.byte	0x04, 0x37
        /*0002*/ 	.short	(.L_79 - .L_78)
.L_78:
        /*0004*/ 	.word	0x00000082


	//----- nvinfo : EIATTR_KPARAM_INFO
	.align		4
.L_79:
        /*0008*/ 	.byte	0x04, 0x17
        /*000a*/ 	.short	(.L_81 - .L_80)
.L_80:
        /*000c*/ 	.word	0x00000000
        /*0010*/ 	.short	0x0003
        /*0012*/ 	.short	0x0018
        /*0014*/ 	.byte	0x00, 0xf5, 0x21, 0x00


	//----- nvinfo : EIATTR_KPARAM_INFO
	.align		4
.L_81:
        /*0018*/ 	.byte	0x04, 0x17
        /*001a*/ 	.short	(.L_83 - .L_82)
.L_82:
        /*001c*/ 	.word	0x00000000
        /*0020*/ 	.short	0x0002
        /*0022*/ 	.short	0x0010
        /*0024*/ 	.byte	0x00, 0xf0, 0x11, 0x00


	//----- nvinfo : EIATTR_KPARAM_INFO
	.align		4
.L_83:
        /*0028*/ 	.byte	0x04, 0x17
        /*002a*/ 	.short	(.L_85 - .L_84)
.L_84:
        /*002c*/ 	.word	0x00000000
        /*0030*/ 	.short	0x0001
        /*0032*/ 	.short	0x0008
        /*0034*/ 	.byte	0x00, 0xf5, 0x21, 0x00


	//----- nvinfo : EIATTR_KPARAM_INFO
	.align		4
.L_85:
        /*0038*/ 	.byte	0x04, 0x17
        /*003a*/ 	.short	(.L_87 - .L_86)
.L_86:
        /*003c*/ 	.word	0x00000000
        /*0040*/ 	.short	0x0000
        /*0042*/ 	.short	0x0000
        /*0044*/ 	.byte	0x00, 0xf5, 0x21, 0x00


	//----- nvinfo : EIATTR_SPARSE_MMA_MASK
	.align		4
.L_87:
        /*0048*/ 	.byte	0x03, 0x50
        /*004a*/ 	.short	0x0000


	//----- nvinfo : EIATTR_MAXREG_COUNT
	.align		4
        /*004c*/ 	.byte	0x03, 0x1b
        /*004e*/ 	.short	0x00ff


	//----- nvinfo : EIATTR_MERCURY_ISA_VERSION
	.align		4
        /*0050*/ 	.byte	0x03, 0x5f
        /*0052*/ 	.short	0x0101


	//----- nvinfo : EIATTR_VRC_CTA_INIT_COUNT
	.align		4
        /*0054*/ 	.byte	0x02, 0x4a
	.zero		1
	.zero		1


	//----- nvinfo : EIATTR_EXIT_INSTR_OFFSETS
	.align		4
        /*0058*/ 	.byte	0x04, 0x1c
        /*005a*/ 	.short	(.L_89 - .L_88)


	//   ....[0]....
.L_88:
        /*005c*/ 	.word	0x00000070


	//   ....[1]....
        /*0060*/ 	.word	0x00000250


	//----- nvinfo : EIATTR_CRS_STACK_SIZE
	.align		4
.L_89:
        /*0064*/ 	.byte	0x04, 0x1e
        /*0066*/ 	.short	(.L_91 - .L_90)
.L_90:
        /*0068*/ 	.word	0x00000000


	//----- nvinfo : EIATTR_CBANK_PARAM_SIZE
	.align		4
.L_91:
        /*006c*/ 	.byte	0x03, 0x19
        /*006e*/ 	.short	0x0020


	//----- nvinfo : EIATTR_PARAM_CBANK
	.align		4
        /*0070*/ 	.byte	0x04, 0x0a
        /*0072*/ 	.short	(.L_93 - .L_92)
	.align		4
.L_92:
        /*0074*/ 	.word	index@(.nv.constant0._Z16computeCoherencePK6float2S1_iPf)
        /*0078*/ 	.short	0x0380
        /*007a*/ 	.short	0x0020


	//----- nvinfo : EIATTR_SW_WAR
	.align		4
.L_93:
        /*007c*/ 	.byte	0x04, 0x36
        /*007e*/ 	.short	(.L_95 - .L_94)
.L_94:
        /*0080*/ 	.word	0x00000008
.L_95:


//--------------------- .nv.info._Z13ricciFlowStepP6float2if --------------------------
	.section	.nv.info._Z13ricciFlowStepP6float2if,"",@"SHT_CUDA_INFO"
	.sectionflags	@""
	.align	4


	//----- nvinfo : EIATTR_CUDA_API_VERSION
	.align		4
        /*0000*/ 	.byte	0x04, 0x37
        /*0002*/ 	.short	(.L_97 - .L_96)
.L_96:
        /*0004*/ 	.word	0x00000082


	//----- nvinfo : EIATTR_KPARAM_INFO
	.align		4
.L_97:
        /*0008*/ 	.byte	0x04, 0x17
        /*000a*/ 	.short	(.L_99 - .L_98)
.L_98:
        /*000c*/ 	.word	0x00000000
        /*0010*/ 	.short	0x0002
        /*0012*/ 	.short	0x000c
        /*0014*/ 	.byte	0x00, 0xf0, 0x11, 0x00


	//----- nvinfo : EIATTR_KPARAM_INFO
	.align		4
.L_99:
        /*0018*/ 	.byte	0x04, 0x17
        /*001a*/ 	.short	(.L_101 - .L_100)
.L_100:
        /*001c*/ 	.word	0x00000000
        /*0020*/ 	.short	0x0001
        /*0022*/ 	.short	0x0008
        /*0024*/ 	.byte	0x00, 0xf0, 0x11, 0x00


	//----- nvinfo : EIATTR_KPARAM_INFO
	.align		4
.L_101:
        /*0028*/ 	.byte	0x04, 0x17
        /*002a*/ 	.short	(.L_103 - .L_102)
.L_102:
        /*002c*/ 	.word	0x00000000
        /*0030*/ 	.short	0x0000
        /*0032*/ 	.short	0x0000
        /*0034*/ 	.byte	0x00, 0xf5, 0x21, 0x00


	//----- nvinfo : EIATTR_SPARSE_MMA_MASK
	.align		4
.L_103:
        /*0038*/ 	.byte	0x03, 0x50
        /*003a*/ 	.short	0x0000


	//----- nvinfo : EIATTR_MAXREG_COUNT
	.align		4
        /*003c*/ 	.byte	0x03, 0x1b
        /*003e*/ 	.short	0x00ff


	//----- nvinfo : EIATTR_MERCURY_ISA_VERSION
	.align		4
        /*0040*/ 	.byte	0x03, 0x5f
        /*0042*/ 	.short	0x0101


	//----- nvinfo : EIATTR_VRC_CTA_INIT_COUNT
	.align		4
        /*0044*/ 	.byte	0x02, 0x4a
	.zero		1
	.zero		1


	//----- nvinfo : EIATTR_EXIT_INSTR_OFFSETS
	.align		4
        /*0048*/ 	.byte	0x04, 0x1c
        /*004a*/ 	.short	(.L_105 - .L_104)


	//   ....[0]....
.L_104:
        /*004c*/ 	.word	0x000000c0


	//   ....[1]....
        /*0050*/ 	.word	0x000001a0


	//----- nvinfo : EIATTR_CBANK_PARAM_SIZE
	.align		4
.L_105:
        /*0054*/ 	.byte	0x03, 0x19
        /*0056*/ 	.short	0x0010


	//----- nvinfo : EIATTR_PARAM_CBANK
	.align		4
        /*0058*/ 	.byte	0x04, 0x0a
        /*005a*/ 	.short	(.L_107 - .L_106)
	.align		4
.L_106:
        /*005c*/ 	.word	index@(.nv.constant0._Z13ricciFlowStepP6float2if)
        /*0060*/ 	.short	0x0380
        /*0062*/ 	.short	0x0010


	//----- nvinfo : EIATTR_SW_WAR
	.align		4
.L_107:
        /*0064*/ 	.byte	0x04, 0x36
        /*0066*/ 	.short	(.L_109 - .L_108)
.L_108:
        /*0068*/ 	.word	0x00000008
.L_109:


//--------------------- .nv.callgraph             --------------------------
	.section	.nv.callgraph,"",@"SHT_CUDA_CALLGRAPH"
	.align	4
	.sectionentsize	8
	.align		4
        /*0000*/ 	.word	0x00000000
	.align		4
        /*0004*/ 	.word	0xffffffff
	.align		4
        /*0008*/ 	.word	0x00000000
	.align		4
        /*000c*/ 	.word	0xfffffffe
	.align		4
        /*0010*/ 	.word	0x00000000
	.align		4
        /*0014*/ 	.word	0xfffffffd
	.align		4
        /*0018*/ 	.word	0x00000000
	.align		4
        /*001c*/ 	.word	0xfffffffc


//--------------------- .nv.constant4             --------------------------
	.section	.nv.constant4,"a",@progbits
	.align	8
	.align		8
.nv.constant4:
        /*0000*/ 	.dword	precalc_xorwow_matrix
	.align		8
        /*0008*/ 	.dword	precalc_xorwow_offset_matrix
	.align		8
        /*0010*/ 	.dword	mrg32k3aM1
	.align		8
        /*0018*/ 	.dword	mrg32k3aM2
	.align		8
        /*0020*/ 	.dword	mrg32k3aM1SubSeq
	.align		8
        /*0028*/ 	.dword	mrg32k3aM2SubSeq
	.align		8
        /*0030*/ 	.dword	mrg32k3aM1Seq
	.align		8
        /*0038*/ 	.dword	mrg32k3aM2Seq
	.align		8
        /*0040*/ 	.dword	_ZN34_INTERNAL_218012e9_4_k_cu_412b96e64cuda3std3__45__cpo5beginE
	.align		8
        /*0048*/ 	.dword	_ZN34_INTERNAL_218012e9_4_k_cu_412b96e64cuda3std3__45__cpo3endE
	.align		8
        /*0050*/ 	.dword	_ZN34_INTERNAL_218012e9_4_k_cu_412b96e64cuda3std3__45__cpo6cbeginE
	.align		8
        /*0058*/ 	.dword	_ZN34_INTERNAL_218012e9_4_k_cu_412b96e64cuda3std3__45__cpo4cendE
	.align		8
        /*0060*/ 	.dword	_ZN34_INTERNAL_218012e9_4_k_cu_412b96e64cuda3std3__45__cpo6rbeginE
	.align		8
        /*0068*/ 	.dword	_ZN34_INTERNAL_218012e9_4_k_cu_412b96e64cuda3std3__45__cpo4rendE
	.align		8
        /*0070*/ 	.dword	_ZN34_INTERNAL_218012e9_4_k_cu_412b96e64cuda3std3__45__cpo7crbeginE
	.align		8
        /*0078*/ 	.dword	_ZN34_INTERNAL_218012e9_4_k_cu_412b96e64cuda3std3__45__cpo5crendE
	.align		8
        /*0080*/ 	.dword	_ZN34_INTERNAL_218012e9_4_k_cu_412b96e64cuda3std3__436_GLOBAL__N__218012e9_4_k_cu_412b96e66ignoreE
	.align		8
        /*0088*/ 	.dword	_ZN34_INTERNAL_218012e9_4_k_cu_412b96e64cuda3std3__419piecewise_constructE
	.align		8
        /*0090*/ 	.dword	_ZN34_INTERNAL_218012e9_4_k_cu_412b96e64cuda3std3__48in_placeE
	.align		8
        /*0098*/ 	.dword	_ZN34_INTERNAL_218012e9_4_k_cu_412b96e64cuda3std3__420unreachable_sentinelE
	.align		8
        /*00a0*/ 	.dword	_ZN34_INTERNAL_218012e9_4_k_cu_412b96e64cuda3std3__47nulloptE
	.align		8
        /*00a8*/ 	.dword	_ZN34_INTERNAL_218012e9_4_k_cu_412b96e64cuda3std3__48unexpectE
	.align		8
        /*00b0*/ 	.dword	_ZN34_INTERNAL_218012e9_4_k_cu_412b96e64cuda3std6ranges3__45__cpo4swapE
	.align		8
        /*00b8*/ 	.dword	_ZN34_INTERNAL_218012e9_4_k_cu_412b96e64cuda3std6ranges3__45__cpo9iter_moveE
	.align		8
        /*00c0*/ 	.dword	_ZN34_INTERNAL_218012e9_4_k_cu_412b96e64cuda3std6ranges3__45__cpo5beginE
	.align		8
        /*00c8*/ 	.dword	_ZN34_INTERNAL_218012e9_4_k_cu_412b96e64cuda3std6ranges3__45__cpo3endE
	.align		8
        /*00d0*/ 	.dword	_ZN34_INTERNAL_218012e9_4_k_cu_412b96e64cuda3std6ranges3__45__cpo6cbeginE
	.align		8
        /*00d8*/ 	.dword	_ZN34_INTERNAL_218012e9_4_k_cu_412b96e64cuda3std6ranges3__45__cpo4cendE
	.align		8
        /*00e0*/ 	.dword	_ZN34_INTERNAL_218012e9_4_k_cu_412b96e64cuda3std6ranges3__45__cpo7advanceE
	.align		8
        /*00e8*/ 	.dword	_ZN34_INTERNAL_218012e9_4_k_cu_412b96e64cuda3std6ranges3__45__cpo9iter_swapE
	.align		8
        /*00f0*/ 	.dword	_ZN34_INTERNAL_218012e9_4_k_cu_412b96e64cuda3std6ranges3__45__cpo4nextE
	.align		8
        /*00f8*/ 	.dword	_ZN34_INTERNAL_218012e9_4_k_cu_412b96e64cuda3std6ranges3__45__cpo4prevE
	.align		8
        /*0100*/ 	.dword	_ZN34_INTERNAL_218012e9_4_k_cu_412b96e64cuda3std6ranges3__45__cpo4dataE
	.align		8
        /*0108*/ 	.dword	_ZN34_INTERNAL_218012e9_4_k_cu_412b96e64cuda3std6ranges3__45__cpo5cdataE
	.align		8
        /*0110*/ 	.dword	_ZN34_INTERNAL_218012e9_4_k_cu_412b96e64cuda3std6ranges3__45__cpo4sizeE
	.align		8
        /*0118*/ 	.dword	_ZN34_INTERNAL_218012e9_4_k_cu_412b96e64cuda3std6ranges3__45__cpo5ssizeE
	.align		8
        /*0120*/ 	.dword	_ZN34_INTERNAL_218012e9_4_k_cu_412b96e64cuda3std6ranges3__45__cpo8distanceE
	.align		8
        /*0128*/ 	.dword	_ZN34_INTERNAL_218012e9_4_k_cu_412b96e66thrust24THRUST_300001_SM_1000_NS8cuda_cub3parE
	.align		8
        /*0130*/ 	.dword	_ZN34_INTERNAL_218012e9_4_k_cu_412b96e66thrust24THRUST_300001_SM_1000_NS8cuda_cub10par_nosyncE
	.align		8
        /*0138*/ 	.dword	_ZN34_INTERNAL_218012e9_4_k_cu_412b96e66thrust24THRUST_300001_SM_1000_NS6system6detail10sequential3seqE
	.align		8
        /*0140*/ 	.dword	_ZN34_INTERNAL_218012e9_4_k_cu_412b96e66thrust24THRUST_300001_SM_1000_NS12placeholders2_1E
	.align		8
        /*0148*/ 	.dword	_ZN34_INTERNAL_218012e9_4_k_cu_412b96e66thrust24THRUST_300001_SM_1000_NS12placeholders2_2E
	.align		8
        /*0150*/ 	.dword	_ZN34_INTERNAL_218012e9_4_k_cu_412b96e66thrust24THRUST_300001_SM_1000_NS12placeholders2_3E
	.align		8
        /*0158*/ 	.dword	_ZN34_INTERNAL_218012e9_4_k_cu_412b96e66thrust24THRUST_300001_SM_1000_NS12placeholders2_4E
	.align		8
        /*0160*/ 	.dword	_ZN34_INTERNAL_218012e9_4_k_cu_412b96e66thrust24THRUST_300001_SM_1000_NS12placeholders2_5E
	.align		8
        /*0168*/ 	.dword	_ZN34_INTERNAL_218012e9_4_k_cu_412b96e66thrust24THRUST_300001_SM_1000_NS12placeholders2_6E
	.align		8
        /*0170*/ 	.dword	_ZN34_INTERNAL_218012e9_4_k_cu_412b96e66thrust24THRUST_300001_SM_1000_NS12placeholders2_7E
	.align		8
        /*0178*/ 	.dword	_ZN34_INTERNAL_218012e9_4_k_cu_412b96e66thrust24THRUST_300001_SM_1000_NS12placeholders2_8E
	.align		8
        /*0180*/ 	.dword	_ZN34_INTERNAL_218012e9_4_k_cu_412b96e66thrust24THRUST_300001_SM_1000_NS12placeholders2_9E
	.align		8
        /*0188*/ 	.dword	_ZN34_INTERNAL_218012e9_4_k_cu_412b96e66thrust24THRUST_300001_SM_1000_NS12placeholders3_10E
	.align		8
        /*0190*/ 	.dword	_ZN34_INTERNAL_218012e9_4_k_cu_412b96e66thrust24THRUST_300001_SM_1000_NS3seqE


//--------------------- .nv.constant3             --------------------------
	.section	.nv.constant3,"a",@progbits
	.align	8
.nv.constant3:
	.type		__cr_lgamma_table,@object
	.size		__cr_lgamma_table,(.L_8 - __cr_lgamma_table)
__cr_lgamma_table:
        /*0000*/ 	.byte	0x00, 0x00, 0x00, 0x00, 0x00, 0x00, 0x00, 0x00, 0x00, 0x00, 0x00, 0x00, 0x00, 0x00, 0x00, 0x00
        /*0010*/ 	.byte	0xef, 0x39, 0xfa, 0xfe, 0x42, 0x2e, 0xe6, 0x3f, 0x02, 0x20, 0x2a, 0xfa, 0x0b, 0xab, 0xfc, 0x3f
        /*0020*/ 	.byte	0xf9, 0x2c, 0x92, 0x7c, 0xa7, 0x6c, 0x09, 0x40, 0xc9, 0x79, 0x44, 0x3c, 0x64, 0x26, 0x13, 0x40
        /*0030*/ 	.byte	0xca, 0x01, 0xcf, 0x3a, 0x27, 0x51, 0x1a, 0x40, 0x30, 0xcc, 0x2d, 0xf3, 0xe1, 0x0c, 0x21, 0x40
        /*0040*/ 	.byte	0x0d, 0xb7, 0xfc, 0x82, 0x8e, 0x35, 0x25, 0x40
.L_8:


//--------------------- .text._ZN3cub18CUB_300001_SM_10006detail11EmptyKernelIvEEvv --------------------------
	.section	.text._ZN3cub18CUB_300001_SM_10006detail11EmptyKernelIvEEvv,"ax",@progbits
	.align	128
        .global         _ZN3cub18CUB_300001_SM_10006detail11EmptyKernelIvEEvv
        .type           _ZN3cub18CUB_300001_SM_10006detail11EmptyKernelIvEEvv,@function
        .size           _ZN3cub18CUB_300001_SM_10006detail11EmptyKernelIvEEvv,(.L_x_8 - _ZN3cub18CUB_300001_SM_10006detail11EmptyKernelIvEEvv)
        .other          _ZN3cub18CUB_300001_SM_10006detail11EmptyKernelIvEEvv,@"STO_CUDA_ENTRY STV_DEFAULT"
_ZN3cub18CUB_300001_SM_10006detail11EmptyKernelIvEEvv:
.text._ZN3cub18CUB_300001_SM_10006detail11EmptyKernelIvEEvv:
[----:B------:R-:W-:Y:S01]  /*0000*/  LDC R1, c[0x0][0x37c] ;  /* 0x0000df00ff017b82 */ /* 0x000fe20000000800 */
[----:B------:R-:W-:Y:S05]  /*0010*/  EXIT ;  /* 0x000000000000794d */ /* 0x000fea0003800000 */
.L_x_0:
[----:B------:R-:W-:-:S00]  /*0020*/  BRA `(.L_x_0) ;  /* 0xfffffffc00fc7947 */ /* 0x000fc0000383ffff */
[----:B------:R-:W-:-:S00]  /*0030*/  NOP ;  /* 0x0000000000007918 */ /* 0x000fc00000000000 */
        /* <DEDUP_REMOVED lines=12> */
.L_x_8:


//--------------------- .text._Z16computeCoherencePK6float2S1_iPf --------------------------
	.section	.text._Z16computeCoherencePK6float2S1_iPf,"ax",@progbits
	.align	128
        .global         _Z16computeCoherencePK6float2S1_iPf
        .type           _Z16computeCoherencePK6float2S1_iPf,@function
        .size           _Z16computeCoherencePK6float2S1_iPf,(.L_x_7 - _Z16computeCoherencePK6float2S1_iPf)
        .other          _Z16computeCoherencePK6float2S1_iPf,@"STO_CUDA_ENTRY STV_DEFAULT"
_Z16computeCoherencePK6float2S1_iPf:
.text._Z16computeCoherencePK6float2S1_iPf:
[----:B------:R-:W-:Y:S01]  /*0000*/  LDC R1, c[0x0][0x37c] ;  /* 0x0000df00ff017b82 */ /* 0x000fe20000000800 */
[----:B------:R-:W0:Y:S07]  /*0010*/  S2R R0, SR_TID.X ;  /* 0x0000000000007919 */ /* 0x000e2e0000002100 */
[----:B------:R-:W0:Y:S01]  /*0020*/  S2UR UR4, SR_CTAID.X ;  /* 0x00000000000479c3 */ /* 0x000e220000002500 */
[----:B------:R-:W1:Y:S07]  /*0030*/  LDCU UR6, c[0x0][0x390] ;  /* 0x00007200ff0677ac */ /* 0x000e6e0008000800 */
[----:B------:R-:W0:Y:S02]  /*0040*/  LDC R7, c[0x0][0x360] ;  /* 0x0000d800ff077b82 */ /* 0x000e240000000800 */
[----:B0-----:R-:W-:-:S05]  /*0050*/  IMAD R7, R7, UR4, R0 ;  /* 0x0000000407077c24 */ /* 0x001fca000f8e0200 */
[----:B-1----:R-:W-:-:S13]  /*0060*/  ISETP.GE.AND P0, PT, R7, UR6, PT ;  /* 0x0000000607007c0c */ /* 0x002fda000bf06270 */
[----:B------:R-:W-:Y:S05]  /*0070*/  @P0 EXIT ;  /* 0x000000000000094d */ /* 0x000fea0003800000 */
[----:B------:R-:W0:Y:S01]  /*0080*/  LDC.64 R4, c[0x0][0x388] ;  /* 0x0000e200ff047b82 */ /* 0x000e220000000a00 */
[----:B------:R-:W1:Y:S01]  /*0090*/  LDCU.64 UR4, c[0x0][0x358] ;  /* 0x00006b00ff0477ac */ /* 0x000e620008000a00 */
[----:B------:R-:W-:-:S06]  /*00a0*/  IMAD R9, R7, UR6, R7 ;  /* 0x0000000607097c24 */ /* 0x000fcc000f8e0207 */
[----:B------:R-:W2:Y:S01]  /*00b0*/  LDC.64 R2, c[0x0][0x380] ;  /* 0x0000e000ff027b82 */ /* 0x000ea20000000a00 */
[----:B0-----:R-:W-:-:S06]  /*00c0*/  IMAD.WIDE R4, R9, 0x8, R4 ;  /* 0x0000000809047825 */ /* 0x001fcc00078e0204 */
[----:B-1----:R-:W3:Y:S01]  /*00d0*/  LDG.E.64 R4, desc[UR4][R4.64] ;  /* 0x0000000404047981 */ /* 0x002ee2000c1e1b00 */
[----:B--2---:R-:W-:-:S06]  /*00e0*/  IMAD.WIDE R2, R7, 0x8, R2 ;  /* 0x0000000807027825 */ /* 0x004fcc00078e0202 */
[----:B------:R-:W2:Y:S01]  /*00f0*/  LDG.E.64 R2, desc[UR4][R2.64] ;  /* 0x0000000402027981 */ /* 0x000ea2000c1e1b00 */
[----:B------:R-:W-:Y:S01]  /*0100*/  BSSY.RECONVERGENT B0, `(.L_x_1) ;  /* 0x0000011000007945 */ /* 0x000fe20003800200 */
[----:B---3--:R-:W-:Y:S01]  /*0110*/  FADD R0, R4, -1 ;  /* 0xbf80000004007421 */ /* 0x008fe20000000000 */
[----:B------:R-:W-:-:S04]  /*0120*/  FMUL R7, R5, R5 ;  /* 0x0000000505077220 */ /* 0x000fc80000400000 */
[----:B------:R-:W-:Y:S01]  /*0130*/  FFMA R0, R0, R0, R7 ;  /* 0x0000000000007223 */ /* 0x000fe20000000007 */
[----:B--2---:R-:W-:-:S03]  /*0140*/  FMUL R7, R3, R3 ;  /* 0x0000000303077220 */ /* 0x004fc60000400000 */
[----:B------:R0:W1:Y:S01]  /*0150*/  MUFU.RSQ R9, R0 ;  /* 0x0000000000097308 */ /* 0x0000620000001400 */
[----:B------:R-:W-:Y:S01]  /*0160*/  IADD3 R6, PT, PT, R0, -0xd000000, RZ ;  /* 0xf300000000067810 */ /* 0x000fe20007ffe0ff */
[----:B------:R-:W-:-:S03]  /*0170*/  FFMA R7, R2, R2, R7 ;  /* 0x0000000202077223 */ /* 0x000fc60000000007 */
[----:B------:R-:W-:-:S13]  /*0180*/  ISETP.GT.U32.AND P0, PT, R6, 0x727fffff, PT ;  /* 0x727fffff0600780c */ /* 0x000fda0003f04070 */
[----:B01----:R-:W-:Y:S05]  /*0190*/  @!P0 BRA `(.L_x_2) ;  /* 0x00000000000c8947 */ /* 0x003fea0003800000 */
[----:B------:R-:W-:-:S07]  /*01a0*/  MOV R8, 0x1c0 ;  /* 0x000001c000087802 */ /* 0x000fce0000000f00 */
[----:B------:R-:W-:Y:S05]  /*01b0*/  CALL.REL.NOINC `($__internal_0_$__cuda_sm20_sqrt_rn_f32_slowpath) ;  /* 0x0000000000287944 */ /* 0x000fea0003c00000 */
[----:B------:R-:W-:Y:S05]  /*01c0*/  BRA `(.L_x_3) ;  /* 0x0000000000107947 */ /* 0x000fea0003800000 */
.L_x_2:
[----:B------:R-:W-:Y:S01]  /*01d0*/  FMUL.FTZ R3, R0, R9 ;  /* 0x0000000900037220 */ /* 0x000fe20000410000 */
[----:B------:R-:W-:-:S03]  /*01e0*/  FMUL.FTZ R9, R9, 0.5 ;  /* 0x3f00000009097820 */ /* 0x000fc60000410000 */
[----:B------:R-:W-:-:S04]  /*01f0*/  FFMA R0, -R3, R3, R0 ;  /* 0x0000000303007223 */ /* 0x000fc80000000100 */
[----:B------:R-:W-:-:S07]  /*0200*/  FFMA R0, R0, R9, R3 ;  /* 0x0000000900007223 */ /* 0x000fce0000000003 */
.L_x_3:
[----:B------:R-:W-:Y:S05]  /*0210*/  BSYNC.RECONVERGENT B0 ;  /* 0x0000000000007941 */ /* 0x000fea0003800200 */
.L_x_1:
[----:B------:R-:W0:Y:S01]  /*0220*/  LDC.64 R2, c[0x0][0x398] ;  /* 0x0000e600ff027b82 */ /* 0x000e220000000a00 */
[----:B------:R-:W-:-:S05]  /*0230*/  FMUL R7, R7, R0 ;  /* 0x0000000007077220 */ /* 0x000fca0000400000 */
[----:B0-----:R-:W-:Y:S01]  /*0240*/  REDG.E.ADD.F32.FTZ.RN.STRONG.GPU desc[UR4][R2.64], R7 ;  /* 0x00000007020079a6 */ /* 0x001fe2000c12f304 */
[----:B------:R-:W-:Y:S05]  /*0250*/  EXIT ;  /* 0x000000000000794d */ /* 0x000fea0003800000 */
        .weak           $__internal_0_$__cuda_sm20_sqrt_rn_f32_slowpath
        .type           $__internal_0_$__cuda_sm20_sqrt_rn_f32_slowpath,@function
        .size           $__internal_0_$__cuda_sm20_sqrt_rn_f32_slowpath,(.L_x_7 - $__internal_0_$__cuda_sm20_sqrt_rn_f32_slowpath)
$__internal_0_$__cuda_sm20_sqrt_rn_f32_slowpath:
[----:B------:R-:W-:-:S13]  /*0260*/  LOP3.LUT P0, RZ, R0, 0x7fffffff, RZ, 0xc0, !PT ;  /* 0x7fffffff00ff7812 */ /* 0x000fda000780c0ff */
[----:B------:R-:W-:Y:S01]  /*0270*/  @!P0 MOV R2, R0 ;  /* 0x0000000000028202 */ /* 0x000fe20000000f00 */
[----:B------:R-:W-:Y:S06]  /*0280*/  @!P0 BRA `(.L_x_4) ;  /* 0x0000000000408947 */ /* 0x000fec0003800000 */
[----:B------:R-:W-:-:S13]  /*0290*/  FSETP.GEU.FTZ.AND P0, PT, R0, RZ, PT ;  /* 0x000000ff0000720b */ /* 0x000fda0003f1e000 */
[----:B------:R-:W-:Y:S01]  /*02a0*/  @!P0 MOV R2, 0x7fffffff ;  /* 0x7fffffff00028802 */ /* 0x000fe20000000f00 */
[----:B------:R-:W-:Y:S06]  /*02b0*/  @!P0 BRA `(.L_x_4) ;  /* 0x0000000000348947 */ /* 0x000fec0003800000 */
[----:B------:R-:W-:-:S13]  /*02c0*/  FSETP.GTU.FTZ.AND P0, PT, |R0|, +INF , PT ;  /* 0x7f8000000000780b */ /* 0x000fda0003f1c200 */
[----:B------:R-:W-:Y:S01]  /*02d0*/  @P0 FADD.FTZ R2, R0, 1 ;  /* 0x3f80000000020421 */ /* 0x000fe20000010000 */
[----:B------:R-:W-:Y:S06]  /*02e0*/  @P0 BRA `(.L_x_4) ;  /* 0x0000000000280947 */ /* 0x000fec0003800000 */
[----:B------:R-:W-:-:S13]  /*02f0*/  FSETP.NEU.FTZ.AND P0, PT, |R0|, +INF , PT ;  /* 0x7f8000000000780b */ /* 0x000fda0003f1d200 */
[----:B------:R-:W-:-:S04]  /*0300*/  @P0 FFMA R3, R0, 1.84467440737095516160e+19, RZ ;  /* 0x5f80000000030823 */ /* 0x000fc800000000ff */
[----:B------:R-:W0:Y:S02]  /*0310*/  @P0 MUFU.RSQ R2, R3 ;  /* 0x0000000300020308 */ /* 0x000e240000001400 */
[----:B0-----:R-:W-:Y:S01]  /*0320*/  @P0 FMUL.FTZ R4, R3, R2 ;  /* 0x0000000203040220 */ /* 0x001fe20000410000 */
[----:B------:R-:W-:Y:S01]  /*0330*/  @P0 FMUL.FTZ R6, R2, 0.5 ;  /* 0x3f00000002060820 */ /* 0x000fe20000410000 */
[----:B------:R-:W-:Y:S02]  /*0340*/  @!P0 MOV R2, R0 ;  /* 0x0000000000028202 */ /* 0x000fe40000000f00 */
[----:B------:R-:W-:-:S04]  /*0350*/  @P0 FADD.FTZ R5, -R4, -RZ ;  /* 0x800000ff04050221 */ /* 0x000fc80000010100 */
[----:B------:R-:W-:-:S04]  /*0360*/  @P0 FFMA R5, R4, R5, R3 ;  /* 0x0000000504050223 */ /* 0x000fc80000000003 */
[----:B------:R-:W-:-:S04]  /*0370*/  @P0 FFMA R5, R5, R6, R4 ;  /* 0x0000000605050223 */ /* 0x000fc80000000004 */
[----:B------:R-:W-:-:S07]  /*0380*/  @P0 FMUL.FTZ R2, R5, 2.3283064365386962891e-10 ;  /* 0x2f80000005020820 */ /* 0x000fce0000410000 */
.L_x_4:
[----:B------:R-:W-:Y:S01]  /*0390*/  HFMA2 R3, -RZ, RZ, 0, 0 ;  /* 0x00000000ff037431 */ /* 0x000fe200000001ff */
[----:B------:R-:W-:Y:S02]  /*03a0*/  MOV R0, R2 ;  /* 0x0000000200007202 */ /* 0x000fe40000000f00 */
[----:B------:R-:W-:-:S04]  /*03b0*/  MOV R2, R8 ;  /* 0x0000000800027202 */ /* 0x000fc80000000f00 */
[----:B------:R-:W-:Y:S05]  /*03c0*/  RET.REL.NODEC R2 `(_Z16computeCoherencePK6float2S1_iPf) ;  /* 0xfffffffc020c7950 */ /* 0x000fea0003c3ffff */
.L_x_5:
        /* <DEDUP_REMOVED lines=11> */
.L_x_7:


//--------------------- .text._Z13ricciFlowStepP6float2if --------------------------
	.section	.text._Z13ricciFlowStepP6float2if,"ax",@progbits
	.align	128
        .global         _Z13ricciFlowStepP6float2if
        .type           _Z13ricciFlowStepP6float2if,@function
        .size           _Z13ricciFlowStepP6float2if,(.L_x_10 - _Z13ricciFlowStepP6float2if)
        .other          _Z13ricciFlowStepP6float2if,@"STO_CUDA_ENTRY STV_DEFAULT"
_Z13ricciFlowStepP6float2if:
.text._Z13ricciFlowStepP6float2if:
[----:B------:R-:W-:Y:S01]  /*0000*/  LDC R1, c[0x0][0x37c] ;  /* 0x0000df00ff017b82 */ /* 0x000fe20000000800 */
[----:B------:R-:W0:Y:S07]  /*0010*/  S2R R3, SR_TID.X ;  /* 0x0000000000037919 */ /* 0x000e2e0000002100 */
[----:B------:R-:W0:Y:S01]  /*0020*/  LDC R0, c[0x0][0x360] ;  /* 0x0000d800ff007b82 */ /* 0x000e220000000800 */
[----:B------:R-:W1:Y:S01]  /*0030*/  LDCU UR6, c[0x0][0x388] ;  /* 0x00007100ff0677ac */ /* 0x000e620008000800 */
[----:B------:R-:W2:Y:S06]  /*0040*/  S2R R2, SR_TID.Y ;  /* 0x0000000000027919 */ /* 0x000eac0000002200 */
[----:B------:R-:W0:Y:S08]  /*0050*/  S2UR UR4, SR_CTAID.X ;  /* 0x00000000000479c3 */ /* 0x000e300000002500 */
[----:B------:R-:W2:Y:S08]  /*0060*/  S2UR UR5, SR_CTAID.Y ;  /* 0x00000000000579c3 */ /* 0x000eb00000002600 */
[----:B------:R-:W2:Y:S01]  /*0070*/  LDC R5, c[0x0][0x364] ;  /* 0x0000d900ff057b82 */ /* 0x000ea20000000800 */
[----:B0-----:R-:W-:-:S02]  /*0080*/  IMAD R0, R0, UR4, R3 ;  /* 0x0000000400007c24 */ /* 0x001fc4000f8e0203 */
[----:B--2---:R-:W-:-:S05]  /*0090*/  IMAD R5, R5, UR5, R2 ;  /* 0x0000000505057c24 */ /* 0x004fca000f8e0202 */
[----:B------:R-:W-:-:S04]  /*00a0*/  VIMNMX R2, PT, PT, R0, R5, !PT ;  /* 0x0000000500027248 */ /* 0x000fc80007fe0100 */
[----:B-1----:R-:W-:-:S13]  /*00b0*/  ISETP.GE.AND P0, PT, R2, UR6, PT ;  /* 0x0000000602007c0c */ /* 0x002fda000bf06270 */
[----:B------:R-:W-:Y:S05]  /*00c0*/  @P0 EXIT ;  /* 0x000000000000094d */ /* 0x000fea0003800000 */
[----:B------:R-:W0:Y:S01]  /*00d0*/  LDC.64 R2, c[0x0][0x380] ;  /* 0x0000e000ff027b82 */ /* 0x000e220000000a00 */
[----:B------:R-:W1:Y:S01]  /*00e0*/  LDCU.64 UR4, c[0x0][0x358] ;  /* 0x00006b00ff0477ac */ /* 0x000e620008000a00 */
[----:B------:R-:W-:-:S06]  /*00f0*/  IMAD R7, R0, UR6, R5 ;  /* 0x0000000600077c24 */ /* 0x000fcc000f8e0205 */
[----:B------:R-:W2:Y:S01]  /*0100*/  LDC R9, c[0x0][0x38c] ;  /* 0x0000e300ff097b82 */ /* 0x000ea20000000800 */
[----:B0-----:R-:W-:-:S05]  /*0110*/  IMAD.WIDE R2, R7, 0x8, R2 ;  /* 0x0000000807027825 */ /* 0x001fca00078e0202 */
[----:B-1----:R-:W3:Y:S01]  /*0120*/  LDG.E.64 R6, desc[UR4][R2.64] ;  /* 0x0000000402067981 */ /* 0x002ee2000c1e1b00 */
[----:B------:R-:W-:Y:S01]  /*0130*/  ISETP.NE.AND P0, PT, R0, R5, PT ;  /* 0x000000050000720c */ /* 0x000fe20003f05270 */
[----:B--2---:R-:W-:-:S03]  /*0140*/  FMUL R9, R9, 0.10000000149011611938 ;  /* 0x3dcccccd09097820 */ /* 0x004fc60000400000 */
[----:B------:R-:W-:-:S05]  /*0150*/  FSEL R5, RZ, 1, P0 ;  /* 0x3f800000ff057808 */ /* 0x000fca0000000000 */
[----:B---3--:R-:W-:Y:S01]  /*0160*/  FADD R5, R6, -R5 ;  /* 0x8000000506057221 */ /* 0x008fe20000000000 */
[----:B------:R-:W-:-:S03]  /*0170*/  FFMA R7, R7, -R9, R7 ;  /* 0x8000000907077223 */ /* 0x000fc60000000007 */
[----:B------:R-:W-:-:S05]  /*0180*/  FFMA R6, -R9, R5, R6 ;  /* 0x0000000509067223 */ /* 0x000fca0000000106 */
[----:B------:R-:W-:Y:S01]  /*0190*/  STG.E.64 desc[UR4][R2.64], R6 ;  /* 0x0000000602007986 */ /* 0x000fe2000c101b04 */
[----:B------:R-:W-:Y:S05]  /*01a0*/  EXIT ;  /* 0x000000000000794d */ /* 0x000fea0003800000 */
.L_x_6:
        /* <DEDUP_REMOVED lines=13> */
.L_x_10:


//--------------------- .nv.global.init           --------------------------
	.section	.nv.global.init,"aw",@progbits
	.align	4
.nv.global.init:
	.type		mrg32k3aM1SubSeq,@object
	.size		mrg32k3aM1SubSeq,(mrg32k3aM2SubSeq - mrg32k3aM1SubSeq)
mrg32k3aM1SubSeq:
        /*0000*/ 	.byte	0x0b, 0xcc, 0xee, 0x04, 0x73, 0x29, 0x8b, 0x6f, 0xf6, 0x53, 0x03, 0xf6, 0x23, 0xf6, 0xea, 0xda
        /* <DEDUP_REMOVED lines=125> */
	.type		mrg32k3aM2SubSeq,@object
	.size		mrg32k3aM2SubSeq,(mrg32k3aM1 - mrg32k3aM2SubSeq)
mrg32k3aM2SubSeq:
        /* <DEDUP_REMOVED lines=126> */
	.type		mrg32k3aM1,@object
	.size		mrg32k3aM1,(mrg32k3aM1Seq - mrg32k3aM1)
mrg32k3aM1:
        /* <DEDUP_REMOVED lines=144> */
	.type		mrg32k3aM1Seq,@object
	.size		mrg32k3aM1Seq,(mrg32k3aM2 - mrg32k3aM1Seq)
mrg32k3aM1Seq:
        /* <DEDUP_REMOVED lines=144> */
	.type		mrg32k3aM2,@object
	.size		mrg32k3aM2,(mrg32k3aM2Seq - mrg32k3aM2)
mrg32k3aM2:
        /* <DEDUP_REMOVED lines=144> */
	.type		mrg32k3aM2Seq,@object
	.size		mrg32k3aM2Seq,(precalc_xorwow_matrix - mrg32k3aM2Seq)
mrg32k3aM2Seq:
        /* <DEDUP_REMOVED lines=144> */
	.type		precalc_xorwow_matrix,@object
	.size		precalc_xorwow_matrix,(precalc_xorwow_offset_matrix - precalc_xorwow_matrix)
precalc_xorwow_matrix:
        /* <DEDUP_REMOVED lines=6400> */
	.type		precalc_xorwow_offset_matrix,@object
	.size		precalc_xorwow_offset_matrix,(.L_1 - precalc_xorwow_offset_matrix)
precalc_xorwow_offset_matrix:
        /* <DEDUP_REMOVED lines=6400> */
.L_1:


//--------------------- .nv.shared.reserved.0     --------------------------
	.section	.nv.shared.reserved.0,"aw",@nobits
	.weak		__nv_reservedSMEM_offset_0_alias
	.size		__nv_reservedSMEM_offset_0_alias, 0, 64
	.other		__nv_reservedSMEM_offset_0_alias,@"STO_CUDA_RESERVED_SHARED STV_DEFAULT"
__nv_reservedSMEM_offset_0_alias:
	.zero		0
	.zero		64


//--------------------- .nv.global                --------------------------
	.section	.nv.global,"aw",@nobits
.nv.global:
	.type		_ZN34_INTERNAL_218012e9_4_k_cu_412b96e66thrust24THRUST_300001_SM_1000_NS3seqE,@object
	.size		_ZN34_INTERNAL_218012e9_4_k_cu_412b96e66thrust24THRUST_300001_SM_1000_NS3seqE,(_ZN34_INTERNAL_218012e9_4_k_cu_412b96e64cuda3std3__48in_placeE - _ZN34_INTERNAL_218012e9_4_k_cu_412b96e66thrust24THRUST_300001_SM_1000_NS3seqE)
_ZN34_INTERNAL_218012e9_4_k_cu_412b96e66thrust24THRUST_300001_SM_1000_NS3seqE:
	.zero		1
	.type		_ZN34_INTERNAL_218012e9_4_k_cu_412b96e64cuda3std3__48in_placeE,@object
	.size		_ZN34_INTERNAL_218012e9_4_k_cu_412b96e64cuda3std3__48in_placeE,(_ZN34_INTERNAL_218012e9_4_k_cu_412b96e64cuda3std6ranges3__45__cpo4sizeE - _ZN34_INTERNAL_218012e9_4_k_cu_412b96e64cuda3std3__48in_placeE)
_ZN34_INTERNAL_218012e9_4_k_cu_412b96e64cuda3std3__48in_placeE:
	.zero		1
	.type		_ZN34_INTERNAL_218012e9_4_k_cu_412b96e64cuda3std6ranges3__45__cpo4sizeE,@object
	.size		_ZN34_INTERNAL_218012e9_4_k_cu_412b96e64cuda3std6ranges3__45__cpo4sizeE,(_ZN34_INTERNAL_218012e9_4_k_cu_412b96e66thrust24THRUST_300001_SM_1000_NS12placeholders2_3E - _ZN34_INTERNAL_218012e9_4_k_cu_412b96e64cuda3std6ranges3__45__cpo4sizeE)
_ZN34_INTERNAL_218012e9_4_k_cu_412b96e64cuda3std6ranges3__45__cpo4sizeE:
	.zero		1
	.type		_ZN34_INTERNAL_218012e9_4_k_cu_412b96e66thrust24THRUST_300001_SM_1000_NS12placeholders2_3E,@object
	.size		_ZN34_INTERNAL_218012e9_4_k_cu_412b96e66thrust24THRUST_300001_SM_1000_NS12placeholders2_3E,(_ZN34_INTERNAL_218012e9_4_k_cu_412b96e64cuda3std3__45__cpo6cbeginE - _ZN34_INTERNAL_218012e9_4_k_cu_412b96e66thrust24THRUST_300001_SM_1000_NS12placeholders2_3E)
_ZN34_INTERNAL_218012e9_4_k_cu_412b96e66thrust24THRUST_300001_SM_1000_NS12placeholders2_3E:
	.zero		1
	.type		_ZN34_INTERNAL_218012e9_4_k_cu_412b96e64cuda3std3__45__cpo6cbeginE,@object
	.size		_ZN34_INTERNAL_218012e9_4_k_cu_412b96e64cuda3std3__45__cpo6cbeginE,(_ZN34_INTERNAL_218012e9_4_k_cu_412b96e64cuda3std6ranges3__45__cpo6cbeginE - _ZN34_INTERNAL_218012e9_4_k_cu_412b96e64cuda3std3__45__cpo6cbeginE)
_ZN34_INTERNAL_218012e9_4_k_cu_412b96e64cuda3std3__45__cpo6cbeginE:
	.zero		1
	.type		_ZN34_INTERNAL_218012e9_4_k_cu_412b96e64cuda3std6ranges3__45__cpo6cbeginE,@object
	.size		_ZN34_INTERNAL_218012e9_4_k_cu_412b96e64cuda3std6ranges3__45__cpo6cbeginE,(_ZN34_INTERNAL_218012e9_4_k_cu_412b96e66thrust24THRUST_300001_SM_1000_NS12placeholders2_7E - _ZN34_INTERNAL_218012e9_4_k_cu_412b96e64cuda3std6ranges3__45__cpo6cbeginE)
_ZN34_INTERNAL_218012e9_4_k_cu_412b96e64cuda3std6ranges3__45__cpo6cbeginE:
	.zero		1
	.type		_ZN34_INTERNAL_218012e9_4_k_cu_412b96e66thrust24THRUST_300001_SM_1000_NS12placeholders2_7E,@object
	.size		_ZN34_INTERNAL_218012e9_4_k_cu_412b96e66thrust24THRUST_300001_SM_1000_NS12placeholders2_7E,(_ZN34_INTERNAL_218012e9_4_k_cu_412b96e64cuda3std3__45__cpo7crbeginE - _ZN34_INTERNAL_218012e9_4_k_cu_412b96e66thrust24THRUST_300001_SM_1000_NS12placeholders2_7E)
_ZN34_INTERNAL_218012e9_4_k_cu_412b96e66thrust24THRUST_300001_SM_1000_NS12placeholders2_7E:
	.zero		1
	.type		_ZN34_INTERNAL_218012e9_4_k_cu_412b96e64cuda3std3__45__cpo7crbeginE,@object
	.size		_ZN34_INTERNAL_218012e9_4_k_cu_412b96e64cuda3std3__45__cpo7crbeginE,(_ZN34_INTERNAL_218012e9_4_k_cu_412b96e64cuda3std6ranges3__45__cpo4nextE - _ZN34_INTERNAL_218012e9_4_k_cu_412b96e64cuda3std3__45__cpo7crbeginE)
_ZN34_INTERNAL_218012e9_4_k_cu_412b96e64cuda3std3__45__cpo7crbeginE:
	.zero		1
	.type		_ZN34_INTERNAL_218012e9_4_k_cu_412b96e64cuda3std6ranges3__45__cpo4nextE,@object
	.size		_ZN34_INTERNAL_218012e9_4_k_cu_412b96e64cuda3std6ranges3__45__cpo4nextE,(_ZN34_INTERNAL_218012e9_4_k_cu_412b96e64cuda3std6ranges3__45__cpo4swapE - _ZN34_INTERNAL_218012e9_4_k_cu_412b96e64cuda3std6ranges3__45__cpo4nextE)
_ZN34_INTERNAL_218012e9_4_k_cu_412b96e64cuda3std6ranges3__45__cpo4nextE:
	.zero		1
	.type		_ZN34_INTERNAL_218012e9_4_k_cu_412b96e64cuda3std6ranges3__45__cpo4swapE,@object
	.size		_ZN34_INTERNAL_218012e9_4_k_cu_412b96e64cuda3std6ranges3__45__cpo4swapE,(_ZN34_INTERNAL_218012e9_4_k_cu_412b96e66thrust24THRUST_300001_SM_1000_NS8cuda_cub10par_nosyncE - _ZN34_INTERNAL_218012e9_4_k_cu_412b96e64cuda3std6ranges3__45__cpo4swapE)
_ZN34_INTERNAL_218012e9_4_k_cu_412b96e64cuda3std6ranges3__45__cpo4swapE:
	.zero		1
	.type		_ZN34_INTERNAL_218012e9_4_k_cu_412b96e66thrust24THRUST_300001_SM_1000_NS8cuda_cub10par_nosyncE,@object
	.size		_ZN34_INTERNAL_218012e9_4_k_cu_412b96e66thrust24THRUST_300001_SM_1000_NS8cuda_cub10par_nosyncE,(_ZN34_INTERNAL_218012e9_4_k_cu_412b96e66thrust24THRUST_300001_SM_1000_NS12placeholders2_9E - _ZN34_INTERNAL_218012e9_4_k_cu_412b96e66thrust24THRUST_300001_SM_1000_NS8cuda_cub10par_nosyncE)
_ZN34_INTERNAL_218012e9_4_k_cu_412b96e66thrust24THRUST_300001_SM_1000_NS8cuda_cub10par_nosyncE:
	.zero		1
	.type		_ZN34_INTERNAL_218012e9_4_k_cu_412b96e66thrust24THRUST_300001_SM_1000_NS12placeholders2_9E,@object
	.size		_ZN34_INTERNAL_218012e9_4_k_cu_412b96e66thrust24THRUST_300001_SM_1000_NS12placeholders2_9E,(_ZN34_INTERNAL_218012e9_4_k_cu_412b96e64cuda3std3__436_GLOBAL__N__218012e9_4_k_cu_412b96e66ignoreE - _ZN34_INTERNAL_218012e9_4_k_cu_412b96e66thrust24THRUST_300001_SM_1000_NS12placeholders2_9E)
_ZN34_INTERNAL_218012e9_4_k_cu_412b96e66thrust24THRUST_300001_SM_1000_NS12placeholders2_9E:
	.zero		1
	.type		_ZN34_INTERNAL_218012e9_4_k_cu_412b96e64cuda3std3__436_GLOBAL__N__218012e9_4_k_cu_412b96e66ignoreE,@object
	.size		_ZN34_INTERNAL_218012e9_4_k_cu_412b96e64cuda3std3__436_GLOBAL__N__218012e9_4_k_cu_412b96e66ignoreE,(_ZN34_INTERNAL_218012e9_4_k_cu_412b96e64cuda3std6ranges3__45__cpo4dataE - _ZN34_INTERNAL_218012e9_4_k_cu_412b96e64cuda3std3__436_GLOBAL__N__218012e9_4_k_cu_412b96e66ignoreE)
_ZN34_INTERNAL_218012e9_4_k_cu_412b96e64cuda3std3__436_GLOBAL__N__218012e9_4_k_cu_412b96e66ignoreE:
	.zero		1
	.type		_ZN34_INTERNAL_218012e9_4_k_cu_412b96e64cuda3std6ranges3__45__cpo4dataE,@object
	.size		_ZN34_INTERNAL_218012e9_4_k_cu_412b96e64cuda3std6ranges3__45__cpo4dataE,(_ZN34_INTERNAL_218012e9_4_k_cu_412b96e66thrust24THRUST_300001_SM_1000_NS12placeholders2_1E - _ZN34_INTERNAL_218012e9_4_k_cu_412b96e64cuda3std6ranges3__45__cpo4dataE)
_ZN34_INTERNAL_218012e9_4_k_cu_412b96e64cuda3std6ranges3__45__cpo4dataE:
	.zero		1
	.type		_ZN34_INTERNAL_218012e9_4_k_cu_412b96e66thrust24THRUST_300001_SM_1000_NS12placeholders2_1E,@object
	.size		_ZN34_INTERNAL_218012e9_4_k_cu_412b96e66thrust24THRUST_300001_SM_1000_NS12placeholders2_1E,(_ZN34_INTERNAL_218012e9_4_k_cu_412b96e64cuda3std3__45__cpo5beginE - _ZN34_INTERNAL_218012e9_4_k_cu_412b96e66thrust24THRUST_300001_SM_1000_NS12placeholders2_1E)
_ZN34_INTERNAL_218012e9_4_k_cu_412b96e66thrust24THRUST_300001_SM_1000_NS12placeholders2_1E:
	.zero		1
	.type		_ZN34_INTERNAL_218012e9_4_k_cu_412b96e64cuda3std3__45__cpo5beginE,@object
	.size		_ZN34_INTERNAL_218012e9_4_k_cu_412b96e64cuda3std3__45__cpo5beginE,(_ZN34_INTERNAL_218012e9_4_k_cu_412b96e64cuda3std6ranges3__45__cpo5beginE - _ZN34_INTERNAL_218012e9_4_k_cu_412b96e64cuda3std3__45__cpo5beginE)
_ZN34_INTERNAL_218012e9_4_k_cu_412b96e64cuda3std3__45__cpo5beginE:
	.zero		1
	.type		_ZN34_INTERNAL_218012e9_4_k_cu_412b96e64cuda3std6ranges3__45__cpo5beginE,@object
	.size		_ZN34_INTERNAL_218012e9_4_k_cu_412b96e64cuda3std6ranges3__45__cpo5beginE,(_ZN34_INTERNAL_218012e9_4_k_cu_412b96e66thrust24THRUST_300001_SM_1000_NS12placeholders2_5E - _ZN34_INTERNAL_218012e9_4_k_cu_412b96e64cuda3std6ranges3__45__cpo5beginE)
_ZN34_INTERNAL_218012e9_4_k_cu_412b96e64cuda3std6ranges3__45__cpo5beginE:
	.zero		1
	.type		_ZN34_INTERNAL_218012e9_4_k_cu_412b96e66thrust24THRUST_300001_SM_1000_NS12placeholders2_5E,@object
	.size		_ZN34_INTERNAL_218012e9_4_k_cu_412b96e66thrust24THRUST_300001_SM_1000_NS12placeholders2_5E,(_ZN34_INTERNAL_218012e9_4_k_cu_412b96e64cuda3std3__45__cpo6rbeginE - _ZN34_INTERNAL_218012e9_4_k_cu_412b96e66thrust24THRUST_300001_SM_1000_NS12placeholders2_5E)
_ZN34_INTERNAL_218012e9_4_k_cu_412b96e66thrust24THRUST_300001_SM_1000_NS12placeholders2_5E:
	.zero		1
	.type		_ZN34_INTERNAL_218012e9_4_k_cu_412b96e64cuda3std3__45__cpo6rbeginE,@object
	.size		_ZN34_INTERNAL_218012e9_4_k_cu_412b96e64cuda3std3__45__cpo6rbeginE,(_ZN34_INTERNAL_218012e9_4_k_cu_412b96e64cuda3std6ranges3__45__cpo7advanceE - _ZN34_INTERNAL_218012e9_4_k_cu_412b96e64cuda3std3__45__cpo6rbeginE)
_ZN34_INTERNAL_218012e9_4_k_cu_412b96e64cuda3std3__45__cpo6rbeginE:
	.zero		1
	.type		_ZN34_INTERNAL_218012e9_4_k_cu_412b96e64cuda3std6ranges3__45__cpo7advanceE,@object
	.size		_ZN34_INTERNAL_218012e9_4_k_cu_412b96e64cuda3std6ranges3__45__cpo7advanceE,(_ZN34_INTERNAL_218012e9_4_k_cu_412b96e64cuda3std3__47nulloptE - _ZN34_INTERNAL_218012e9_4_k_cu_412b96e64cuda3std6ranges3__45__cpo7advanceE)
_ZN34_INTERNAL_218012e9_4_k_cu_412b96e64cuda3std6ranges3__45__cpo7advanceE:
	.zero		1
	.type		_ZN34_INTERNAL_218012e9_4_k_cu_412b96e64cuda3std3__47nulloptE,@object
	.size		_ZN34_INTERNAL_218012e9_4_k_cu_412b96e64cuda3std3__47nulloptE,(_ZN34_INTERNAL_218012e9_4_k_cu_412b96e64cuda3std6ranges3__45__cpo8distanceE - _ZN34_INTERNAL_218012e9_4_k_cu_412b96e64cuda3std3__47nulloptE)
_ZN34_INTERNAL_218012e9_4_k_cu_412b96e64cuda3std3__47nulloptE:
	.zero		1
	.type		_ZN34_INTERNAL_218012e9_4_k_cu_412b96e64cuda3std6ranges3__45__cpo8distanceE,@object
	.size		_ZN34_INTERNAL_218012e9_4_k_cu_412b96e64cuda3std6ranges3__45__cpo8distanceE,(_ZN34_INTERNAL_218012e9_4_k_cu_412b96e66thrust24THRUST_300001_SM_1000_NS12placeholders3_10E - _ZN34_INTERNAL_218012e9_4_k_cu_412b96e64cuda3std6ranges3__45__cpo8distanceE)
_ZN34_INTERNAL_218012e9_4_k_cu_412b96e64cuda3std6ranges3__45__cpo8distanceE:
	.zero		1
	.type		_ZN34_INTERNAL_218012e9_4_k_cu_412b96e66thrust24THRUST_300001_SM_1000_NS12placeholders3_10E,@object
	.size		_ZN34_INTERNAL_218012e9_4_k_cu_412b96e66thrust24THRUST_300001_SM_1000_NS12placeholders3_10E,(_ZN34_INTERNAL_218012e9_4_k_cu_412b96e64cuda3std3__419piecewise_constructE - _ZN34_INTERNAL_218012e9_4_k_cu_412b96e66thrust24THRUST_300001_SM_1000_NS12placeholders3_10E)
_ZN34_INTERNAL_218012e9_4_k_cu_412b96e66thrust24THRUST_300001_SM_1000_NS12placeholders3_10E:
	.zero		1
	.type		_ZN34_INTERNAL_218012e9_4_k_cu_412b96e64cuda3std3__419piecewise_constructE,@object
	.size		_ZN34_INTERNAL_218012e9_4_k_cu_412b96e64cuda3std3__419piecewise_constructE,(_ZN34_INTERNAL_218012e9_4_k_cu_412b96e64cuda3std6ranges3__45__cpo5cdataE - _ZN34_INTERNAL_218012e9_4_k_cu_412b96e64cuda3std3__419piecewise_constructE)
_ZN34_INTERNAL_218012e9_4_k_cu_412b96e64cuda3std3__419piecewise_constructE:
	.zero		1
	.type		_ZN34_INTERNAL_218012e9_4_k_cu_412b96e64cuda3std6ranges3__45__cpo5cdataE,@object
	.size		_ZN34_INTERNAL_218012e9_4_k_cu_412b96e64cuda3std6ranges3__45__cpo5cdataE,(_ZN34_INTERNAL_218012e9_4_k_cu_412b96e66thrust24THRUST_300001_SM_1000_NS12placeholders2_2E - _ZN34_INTERNAL_218012e9_4_k_cu_412b96e64cuda3std6ranges3__45__cpo5cdataE)
_ZN34_INTERNAL_218012e9_4_k_cu_412b96e64cuda3std6ranges3__45__cpo5cdataE:
	.zero		1
	.type		_ZN34_INTERNAL_218012e9_4_k_cu_412b96e66thrust24THRUST_300001_SM_1000_NS12placeholders2_2E,@object
	.size		_ZN34_INTERNAL_218012e9_4_k_cu_412b96e66thrust24THRUST_300001_SM_1000_NS12placeholders2_2E,(_ZN34_INTERNAL_218012e9_4_k_cu_412b96e64cuda3std3__45__cpo3endE - _ZN34_INTERNAL_218012e9_4_k_cu_412b96e66thrust24THRUST_300001_SM_1000_NS12placeholders2_2E)
_ZN34_INTERNAL_218012e9_4_k_cu_412b96e66thrust24THRUST_300001_SM_1000_NS12placeholders2_2E:
	.zero		1
	.type		_ZN34_INTERNAL_218012e9_4_k_cu_412b96e64cuda3std3__45__cpo3endE,@object
	.size		_ZN34_INTERNAL_218012e9_4_k_cu_412b96e64cuda3std3__45__cpo3endE,(_ZN34_INTERNAL_218012e9_4_k_cu_412b96e64cuda3std6ranges3__45__cpo3endE - _ZN34_INTERNAL_218012e9_4_k_cu_412b96e64cuda3std3__45__cpo3endE)
_ZN34_INTERNAL_218012e9_4_k_cu_412b96e64cuda3std3__45__cpo3endE:
	.zero		1
	.type		_ZN34_INTERNAL_218012e9_4_k_cu_412b96e64cuda3std6ranges3__45__cpo3endE,@object
	.size		_ZN34_INTERNAL_218012e9_4_k_cu_412b96e64cuda3std6ranges3__45__cpo3endE,(_ZN34_INTERNAL_218012e9_4_k_cu_412b96e66thrust24THRUST_300001_SM_1000_NS12placeholders2_6E - _ZN34_INTERNAL_218012e9_4_k_cu_412b96e64cuda3std6ranges3__45__cpo3endE)
_ZN34_INTERNAL_218012e9_4_k_cu_412b96e64cuda3std6ranges3__45__cpo3endE:
	.zero		1
	.type		_ZN34_INTERNAL_218012e9_4_k_cu_412b96e66thrust24THRUST_300001_SM_1000_NS12placeholders2_6E,@object
	.size		_ZN34_INTERNAL_218012e9_4_k_cu_412b96e66thrust24THRUST_300001_SM_1000_NS12placeholders2_6E,(_ZN34_INTERNAL_218012e9_4_k_cu_412b96e64cuda3std3__45__cpo4rendE - _ZN34_INTERNAL_218012e9_4_k_cu_412b96e66thrust24THRUST_300001_SM_1000_NS12placeholders2_6E)
_ZN34_INTERNAL_218012e9_4_k_cu_412b96e66thrust24THRUST_300001_SM_1000_NS12placeholders2_6E:
	.zero		1
	.type		_ZN34_INTERNAL_218012e9_4_k_cu_412b96e64cuda3std3__45__cpo4rendE,@object
	.size		_ZN34_INTERNAL_218012e9_4_k_cu_412b96e64cuda3std3__45__cpo4rendE,(_ZN34_INTERNAL_218012e9_4_k_cu_412b96e64cuda3std6ranges3__45__cpo9iter_swapE - _ZN34_INTERNAL_218012e9_4_k_cu_412b96e64cuda3std3__45__cpo4rendE)
_ZN34_INTERNAL_218012e9_4_k_cu_412b96e64cuda3std3__45__cpo4rendE:
	.zero		1
	.type		_ZN34_INTERNAL_218012e9_4_k_cu_412b96e64cuda3std6ranges3__45__cpo9iter_swapE,@object
	.size		_ZN34_INTERNAL_218012e9_4_k_cu_412b96e64cuda3std6ranges3__45__cpo9iter_swapE,(_ZN34_INTERNAL_218012e9_4_k_cu_412b96e64cuda3std3__48unexpectE - _ZN34_INTERNAL_218012e9_4_k_cu_412b96e64cuda3std6ranges3__45__cpo9iter_swapE)
_ZN34_INTERNAL_218012e9_4_k_cu_412b96e64cuda3std6ranges3__45__cpo9iter_swapE:
	.zero		1
	.type		_ZN34_INTERNAL_218012e9_4_k_cu_412b96e64cuda3std3__48unexpectE,@object
	.size		_ZN34_INTERNAL_218012e9_4_k_cu_412b96e64cuda3std3__48unexpectE,(_ZN34_INTERNAL_218012e9_4_k_cu_412b96e66thrust24THRUST_300001_SM_1000_NS8cuda_cub3parE - _ZN34_INTERNAL_218012e9_4_k_cu_412b96e64cuda3std3__48unexpectE)
_ZN34_INTERNAL_218012e9_4_k_cu_412b96e64cuda3std3__48unexpectE:
	.zero		1
	.type		_ZN34_INTERNAL_218012e9_4_k_cu_412b96e66thrust24THRUST_300001_SM_1000_NS8cuda_cub3parE,@object
	.size		_ZN34_INTERNAL_218012e9_4_k_cu_412b96e66thrust24THRUST_300001_SM_1000_NS8cuda_cub3parE,(_ZN34_INTERNAL_218012e9_4_k_cu_412b96e66thrust24THRUST_300001_SM_1000_NS12placeholders2_4E - _ZN34_INTERNAL_218012e9_4_k_cu_412b96e66thrust24THRUST_300001_SM_1000_NS8cuda_cub3parE)
_ZN34_INTERNAL_218012e9_4_k_cu_412b96e66thrust24THRUST_300001_SM_1000_NS8cuda_cub3parE:
	.zero		1
	.type		_ZN34_INTERNAL_218012e9_4_k_cu_412b96e66thrust24THRUST_300001_SM_1000_NS12placeholders2_4E,@object
	.size		_ZN34_INTERNAL_218012e9_4_k_cu_412b96e66thrust24THRUST_300001_SM_1000_NS12placeholders2_4E,(_ZN34_INTERNAL_218012e9_4_k_cu_412b96e64cuda3std3__45__cpo4cendE - _ZN34_INTERNAL_218012e9_4_k_cu_412b96e66thrust24THRUST_300001_SM_1000_NS12placeholders2_4E)
_ZN34_INTERNAL_218012e9_4_k_cu_412b96e66thrust24THRUST_300001_SM_1000_NS12placeholders2_4E:
	.zero		1
	.type		_ZN34_INTERNAL_218012e9_4_k_cu_412b96e64cuda3std3__45__cpo4cendE,@object
	.size		_ZN34_INTERNAL_218012e9_4_k_cu_412b96e64cuda3std3__45__cpo4cendE,(_ZN34_INTERNAL_218012e9_4_k_cu_412b96e64cuda3std6ranges3__45__cpo4cendE - _ZN34_INTERNAL_218012e9_4_k_cu_412b96e64cuda3std3__45__cpo4cendE)
_ZN34_INTERNAL_218012e9_4_k_cu_412b96e64cuda3std3__45__cpo4cendE:
	.zero		1
	.type		_ZN34_INTERNAL_218012e9_4_k_cu_412b96e64cuda3std6ranges3__45__cpo4cendE,@object
	.size		_ZN34_INTERNAL_218012e9_4_k_cu_412b96e64cuda3std6ranges3__45__cpo4cendE,(_ZN34_INTERNAL_218012e9_4_k_cu_412b96e64cuda3std3__420unreachable_sentinelE - _ZN34_INTERNAL_218012e9_4_k_cu_412b96e64cuda3std6ranges3__45__cpo4cendE)
_ZN34_INTERNAL_218012e9_4_k_cu_412b96e64cuda3std6ranges3__45__cpo4cendE:
	.zero		1
	.type		_ZN34_INTERNAL_218012e9_4_k_cu_412b96e64cuda3std3__420unreachable_sentinelE,@object
	.size		_ZN34_INTERNAL_218012e9_4_k_cu_412b96e64cuda3std3__420unreachable_sentinelE,(_ZN34_INTERNAL_218012e9_4_k_cu_412b96e64cuda3std6ranges3__45__cpo5ssizeE - _ZN34_INTERNAL_218012e9_4_k_cu_412b96e64cuda3std3__420unreachable_sentinelE)
_ZN34_INTERNAL_218012e9_4_k_cu_412b96e64cuda3std3__420unreachable_sentinelE:
	.zero		1
	.type		_ZN34_INTERNAL_218012e9_4_k_cu_412b96e64cuda3std6ranges3__45__cpo5ssizeE,@object
	.size		_ZN34_INTERNAL_218012e9_4_k_cu_412b96e64cuda3std6ranges3__45__cpo5ssizeE,(_ZN34_INTERNAL_218012e9_4_k_cu_412b96e66thrust24THRUST_300001_SM_1000_NS12placeholders2_8E - _ZN34_INTERNAL_218012e9_4_k_cu_412b96e64cuda3std6ranges3__45__cpo5ssizeE)
_ZN34_INTERNAL_218012e9_4_k_cu_412b96e64cuda3std6ranges3__45__cpo5ssizeE:
	.zero		1
	.type		_ZN34_INTERNAL_218012e9_4_k_cu_412b96e66thrust24THRUST_300001_SM_1000_NS12placeholders2_8E,@object
	.size		_ZN34_INTERNAL_218012e9_4_k_cu_412b96e66thrust24THRUST_300001_SM_1000_NS12placeholders2_8E,(_ZN34_INTERNAL_218012e9_4_k_cu_412b96e64cuda3std3__45__cpo5crendE - _ZN34_INTERNAL_218012e9_4_k_cu_412b96e66thrust24THRUST_300001_SM_1000_NS12placeholders2_8E)
_ZN34_INTERNAL_218012e9_4_k_cu_412b96e66thrust24THRUST_300001_SM_1000_NS12placeholders2_8E:
	.zero		1
	.type		_ZN34_INTERNAL_218012e9_4_k_cu_412b96e64cuda3std3__45__cpo5crendE,@object
	.size		_ZN34_INTERNAL_218012e9_4_k_cu_412b96e64cuda3std3__45__cpo5crendE,(_ZN34_INTERNAL_218012e9_4_k_cu_412b96e64cuda3std6ranges3__45__cpo4prevE - _ZN34_INTERNAL_218012e9_4_k_cu_412b96e64cuda3std3__45__cpo5crendE)
_ZN34_INTERNAL_218012e9_4_k_cu_412b96e64cuda3std3__45__cpo5crendE:
	.zero		1
	.type		_ZN34_INTERNAL_218012e9_4_k_cu_412b96e64cuda3std6ranges3__45__cpo4prevE,@object
	.size		_ZN34_INTERNAL_218012e9_4_k_cu_412b96e64cuda3std6ranges3__45__cpo4prevE,(_ZN34_INTERNAL_218012e9_4_k_cu_412b96e64cuda3std6ranges3__45__cpo9iter_moveE - _ZN34_INTERNAL_218012e9_4_k_cu_412b96e64cuda3std6ranges3__45__cpo4prevE)
_ZN34_INTERNAL_218012e9_4_k_cu_412b96e64cuda3std6ranges3__45__cpo4prevE:
	.zero		1
	.type		_ZN34_INTERNAL_218012e9_4_k_cu_412b96e64cuda3std6ranges3__45__cpo9iter_moveE,@object
	.size		_ZN34_INTERNAL_218012e9_4_k_cu_412b96e64cuda3std6ranges3__45__cpo9iter_moveE,(_ZN34_INTERNAL_218012e9_4_k_cu_412b96e66thrust24THRUST_300001_SM_1000_NS6system6detail10sequential3seqE - _ZN34_INTERNAL_218012e9_4_k_cu_412b96e64cuda3std6ranges3__45__cpo9iter_moveE)
_ZN34_INTERNAL_218012e9_4_k_cu_412b96e64cuda3std6ranges3__45__cpo9iter_moveE:
	.zero		1
	.type		_ZN34_INTERNAL_218012e9_4_k_cu_412b96e66thrust24THRUST_300001_SM_1000_NS6system6detail10sequential3seqE,@object
	.size		_ZN34_INTERNAL_218012e9_4_k_cu_412b96e66thrust24THRUST_300001_SM_1000_NS6system6detail10sequential3seqE,(.L_40 - _ZN34_INTERNAL_218012e9_4_k_cu_412b96e66thrust24THRUST_300001_SM_1000_NS6system6detail10sequential3seqE)
_ZN34_INTERNAL_218012e9_4_k_cu_412b96e66thrust24THRUST_300001_SM_1000_NS6system6detail10sequential3seqE:
	.zero		1
.L_40:


//--------------------- .nv.constant0._ZN3cub18CUB_300001_SM_10006detail11EmptyKernelIvEEvv --------------------------
	.section	.nv.constant0._ZN3cub18CUB_300001_SM_10006detail11EmptyKernelIvEEvv,"a",@progbits
	.sectionflags	@""
	.align	4
.nv.constant0._ZN3cub18CUB_300001_SM_10006detail11EmptyKernelIvEEvv:
	.zero		896


//--------------------- .nv.constant0._Z16computeCoherencePK6float2S1_iPf --------------------------
	.section	.nv.constant0._Z16computeCoherencePK6float2S1_iPf,"a",@progbits
	.sectionflags	@""
	.align	4
.nv.constant0._Z16computeCoherencePK6float2S1_iPf:
	.zero		928


//--------------------- .nv.constant0._Z13ricciFlowStepP6float2if --------------------------
	.section	.nv.constant0._Z13ricciFlowStepP6float2if,"a",@progbits
	.sectionflags	@""
	.align	4
.nv.constant0._Z13ricciFlowStepP6float2if:
	.zero		912


//--------------------- SYMBOLS --------------------------

	.type		.nv.reservedSmem.offset0,@object
	.size		.nv.reservedSmem.offset0,0x4
